//
// Generated by NVIDIA NVVM Compiler
//
// Compiler Build ID: CL-36424714
// Cuda compilation tools, release 13.0, V13.0.88
// Based on NVVM 20.0.0
//

.version 9.0
.target sm_100
.address_size 64

	// .globl	_Z11sgemm_naiveiiifPKfS0_fPf

.visible .entry _Z11sgemm_naiveiiifPKfS0_fPf(
	.param .u32 _Z11sgemm_naiveiiifPKfS0_fPf_param_0,
	.param .u32 _Z11sgemm_naiveiiifPKfS0_fPf_param_1,
	.param .u32 _Z11sgemm_naiveiiifPKfS0_fPf_param_2,
	.param .f32 _Z11sgemm_naiveiiifPKfS0_fPf_param_3,
	.param .u64 .ptr .align 1 _Z11sgemm_naiveiiifPKfS0_fPf_param_4,
	.param .u64 .ptr .align 1 _Z11sgemm_naiveiiifPKfS0_fPf_param_5,
	.param .f32 _Z11sgemm_naiveiiifPKfS0_fPf_param_6,
	.param .u64 .ptr .align 1 _Z11sgemm_naiveiiifPKfS0_fPf_param_7
)
{
	.reg .pred 	%p<13>;
	.reg .b32 	%r<94>;
	.reg .b32 	%f<73>;
	.reg .b64 	%rd<70>;

	ld.param.u32 	%r46, [_Z11sgemm_naiveiiifPKfS0_fPf_param_0];
	ld.param.u32 	%r44, [_Z11sgemm_naiveiiifPKfS0_fPf_param_1];
	ld.param.u32 	%r45, [_Z11sgemm_naiveiiifPKfS0_fPf_param_2];
	ld.param.f32 	%f13, [_Z11sgemm_naiveiiifPKfS0_fPf_param_3];
	ld.param.u64 	%rd4, [_Z11sgemm_naiveiiifPKfS0_fPf_param_4];
	ld.param.u64 	%rd5, [_Z11sgemm_naiveiiifPKfS0_fPf_param_5];
	ld.param.f32 	%f14, [_Z11sgemm_naiveiiifPKfS0_fPf_param_6];
	cvta.to.global.u64 	%rd1, %rd5;
	cvta.to.global.u64 	%rd2, %rd4;
	mov.u32 	%r48, %ctaid.x;
	mov.u32 	%r49, %ntid.x;
	mov.u32 	%r50, %tid.x;
	mad.lo.s32 	%r1, %r48, %r49, %r50;
	mov.u32 	%r51, %ctaid.y;
	mov.u32 	%r52, %ntid.y;
	mul.lo.s32 	%r2, %r51, %r52;
	mov.u32 	%r3, %tid.y;
	add.s32 	%r53, %r2, %r3;
	setp.ge.u32 	%p1, %r1, %r44;
	setp.ge.u32 	%p2, %r53, %r46;
	or.pred  	%p3, %p1, %p2;
	@%p3 bra 	$L__BB0_14;
	setp.lt.s32 	%p4, %r45, 1;
	mov.f32 	%f72, 0f00000000;
	@%p4 bra 	$L__BB0_13;
	mul.lo.s32 	%r5, %r45, %r1;
	and.b32  	%r6, %r45, 7;
	setp.lt.u32 	%p5, %r45, 8;
	mov.f32 	%f72, 0f00000000;
	mov.b32 	%r92, 0;
	@%p5 bra 	$L__BB0_5;
	and.b32  	%r92, %r45, 2147483640;
	neg.s32 	%r90, %r92;
	add.s32 	%r55, %r3, %r44;
	add.s32 	%r89, %r55, %r2;
	shl.b32 	%r10, %r44, 3;
	shl.b32 	%r56, %r44, 1;
	add.s32 	%r88, %r53, %r56;
	mad.lo.s32 	%r87, %r44, 3, %r53;
	shl.b32 	%r57, %r44, 2;
	add.s32 	%r86, %r53, %r57;
	mad.lo.s32 	%r85, %r44, 5, %r53;
	mad.lo.s32 	%r84, %r44, 6, %r53;
	mad.lo.s32 	%r83, %r44, 7, %r53;
	add.s32 	%r81, %r5, 3;
	mov.f32 	%f72, 0f00000000;
	mov.u32 	%r82, %r53;
$L__BB0_4:
	.pragma "nounroll";
	add.s32 	%r58, %r81, -3;
	mul.wide.u32 	%rd6, %r58, 4;
	add.s64 	%rd7, %rd2, %rd6;
	ld.global.f32 	%f19, [%rd7];
	mul.wide.u32 	%rd8, %r82, 4;
	add.s64 	%rd9, %rd1, %rd8;
	ld.global.f32 	%f20, [%rd9];
	fma.rn.f32 	%f21, %f19, %f20, %f72;
	add.s32 	%r59, %r81, -2;
	mul.wide.u32 	%rd10, %r59, 4;
	add.s64 	%rd11, %rd2, %rd10;
	ld.global.f32 	%f22, [%rd11];
	mul.wide.u32 	%rd12, %r89, 4;
	add.s64 	%rd13, %rd1, %rd12;
	ld.global.f32 	%f23, [%rd13];
	fma.rn.f32 	%f24, %f22, %f23, %f21;
	add.s32 	%r60, %r81, -1;
	mul.wide.u32 	%rd14, %r60, 4;
	add.s64 	%rd15, %rd2, %rd14;
	ld.global.f32 	%f25, [%rd15];
	mul.wide.u32 	%rd16, %r88, 4;
	add.s64 	%rd17, %rd1, %rd16;
	ld.global.f32 	%f26, [%rd17];
	fma.rn.f32 	%f27, %f25, %f26, %f24;
	add.s32 	%r61, %r81, 4;
	mul.wide.u32 	%rd18, %r81, 4;
	add.s64 	%rd19, %rd2, %rd18;
	ld.global.f32 	%f28, [%rd19];
	mul.wide.u32 	%rd20, %r87, 4;
	add.s64 	%rd21, %rd1, %rd20;
	ld.global.f32 	%f29, [%rd21];
	fma.rn.f32 	%f30, %f28, %f29, %f27;
	add.s32 	%r62, %r81, 1;
	mul.wide.u32 	%rd22, %r62, 4;
	add.s64 	%rd23, %rd2, %rd22;
	ld.global.f32 	%f31, [%rd23];
	mul.wide.u32 	%rd24, %r86, 4;
	add.s64 	%rd25, %rd1, %rd24;
	ld.global.f32 	%f32, [%rd25];
	fma.rn.f32 	%f33, %f31, %f32, %f30;
	add.s32 	%r63, %r81, 2;
	mul.wide.u32 	%rd26, %r63, 4;
	add.s64 	%rd27, %rd2, %rd26;
	ld.global.f32 	%f34, [%rd27];
	mul.wide.u32 	%rd28, %r85, 4;
	add.s64 	%rd29, %rd1, %rd28;
	ld.global.f32 	%f35, [%rd29];
	fma.rn.f32 	%f36, %f34, %f35, %f33;
	add.s32 	%r64, %r81, 3;
	mul.wide.u32 	%rd30, %r64, 4;
	add.s64 	%rd31, %rd2, %rd30;
	ld.global.f32 	%f37, [%rd31];
	mul.wide.u32 	%rd32, %r84, 4;
	add.s64 	%rd33, %rd1, %rd32;
	ld.global.f32 	%f38, [%rd33];
	fma.rn.f32 	%f39, %f37, %f38, %f36;
	mul.wide.u32 	%rd34, %r61, 4;
	add.s64 	%rd35, %rd2, %rd34;
	ld.global.f32 	%f40, [%rd35];
	mul.wide.u32 	%rd36, %r83, 4;
	add.s64 	%rd37, %rd1, %rd36;
	ld.global.f32 	%f41, [%rd37];
	fma.rn.f32 	%f72, %f40, %f41, %f39;
	add.s32 	%r90, %r90, 8;
	add.s32 	%r89, %r89, %r10;
	add.s32 	%r88, %r88, %r10;
	add.s32 	%r87, %r87, %r10;
	add.s32 	%r86, %r86, %r10;
	add.s32 	%r85, %r85, %r10;
	add.s32 	%r84, %r84, %r10;
	add.s32 	%r83, %r83, %r10;
	add.s32 	%r82, %r82, %r10;
	add.s32 	%r81, %r81, 8;
	setp.ne.s32 	%p6, %r90, 0;
	@%p6 bra 	$L__BB0_4;
$L__BB0_5:
	setp.eq.s32 	%p7, %r6, 0;
	@%p7 bra 	$L__BB0_13;
	and.b32  	%r39, %r45, 3;
	setp.lt.u32 	%p8, %r6, 4;
	@%p8 bra 	$L__BB0_8;
	add.s32 	%r65, %r92, %r5;
	mul.wide.u32 	%rd38, %r65, 4;
	add.s64 	%rd39, %rd2, %rd38;
	ld.global.f32 	%f43, [%rd39];
	mad.lo.s32 	%r66, %r92, %r44, %r53;
	mul.wide.u32 	%rd40, %r66, 4;
	add.s64 	%rd41, %rd1, %rd40;
	ld.global.f32 	%f44, [%rd41];
	fma.rn.f32 	%f45, %f43, %f44, %f72;
	add.s32 	%r67, %r65, 1;
	mul.wide.u32 	%rd42, %r67, 4;
	add.s64 	%rd43, %rd2, %rd42;
	ld.global.f32 	%f46, [%rd43];
	add.s32 	%r68, %r66, %r44;
	mul.wide.u32 	%rd44, %r68, 4;
	add.s64 	%rd45, %rd1, %rd44;
	ld.global.f32 	%f47, [%rd45];
	fma.rn.f32 	%f48, %f46, %f47, %f45;
	add.s32 	%r69, %r65, 2;
	mul.wide.u32 	%rd46, %r69, 4;
	add.s64 	%rd47, %rd2, %rd46;
	ld.global.f32 	%f49, [%rd47];
	add.s32 	%r70, %r68, %r44;
	mul.wide.u32 	%rd48, %r70, 4;
	add.s64 	%rd49, %rd1, %rd48;
	ld.global.f32 	%f50, [%rd49];
	fma.rn.f32 	%f51, %f49, %f50, %f48;
	add.s32 	%r71, %r65, 3;
	mul.wide.u32 	%rd50, %r71, 4;
	add.s64 	%rd51, %rd2, %rd50;
	ld.global.f32 	%f52, [%rd51];
	add.s32 	%r72, %r70, %r44;
	mul.wide.u32 	%rd52, %r72, 4;
	add.s64 	%rd53, %rd1, %rd52;
	ld.global.f32 	%f53, [%rd53];
	fma.rn.f32 	%f72, %f52, %f53, %f51;
	add.s32 	%r92, %r92, 4;
$L__BB0_8:
	setp.eq.s32 	%p9, %r39, 0;
	@%p9 bra 	$L__BB0_13;
	setp.eq.s32 	%p10, %r39, 1;
	@%p10 bra 	$L__BB0_11;
	add.s32 	%r73, %r92, %r5;
	mul.wide.u32 	%rd54, %r73, 4;
	add.s64 	%rd55, %rd2, %rd54;
	ld.global.f32 	%f55, [%rd55];
	mad.lo.s32 	%r74, %r92, %r44, %r53;
	mul.wide.u32 	%rd56, %r74, 4;
	add.s64 	%rd57, %rd1, %rd56;
	ld.global.f32 	%f56, [%rd57];
	fma.rn.f32 	%f57, %f55, %f56, %f72;
	add.s32 	%r75, %r73, 1;
	mul.wide.u32 	%rd58, %r75, 4;
	add.s64 	%rd59, %rd2, %rd58;
	ld.global.f32 	%f58, [%rd59];
	add.s32 	%r76, %r74, %r44;
	mul.wide.u32 	%rd60, %r76, 4;
	add.s64 	%rd61, %rd1, %rd60;
	ld.global.f32 	%f59, [%rd61];
	fma.rn.f32 	%f72, %f58, %f59, %f57;
	add.s32 	%r92, %r92, 2;
$L__BB0_11:
	and.b32  	%r77, %r45, 1;
	setp.eq.b32 	%p11, %r77, 1;
	not.pred 	%p12, %p11;
	@%p12 bra 	$L__BB0_13;
	add.s32 	%r78, %r92, %r5;
	mul.wide.u32 	%rd62, %r78, 4;
	add.s64 	%rd63, %rd2, %rd62;
	ld.global.f32 	%f60, [%rd63];
	mad.lo.s32 	%r79, %r92, %r44, %r53;
	mul.wide.u32 	%rd64, %r79, 4;
	add.s64 	%rd65, %rd1, %rd64;
	ld.global.f32 	%f61, [%rd65];
	fma.rn.f32 	%f72, %f60, %f61, %f72;
$L__BB0_13:
	ld.param.u64 	%rd69, [_Z11sgemm_naiveiiifPKfS0_fPf_param_7];
	mad.lo.s32 	%r80, %r44, %r1, %r53;
	cvta.to.global.u64 	%rd66, %rd69;
	mul.wide.u32 	%rd67, %r80, 4;
	add.s64 	%rd68, %rd66, %rd67;
	ld.global.f32 	%f62, [%rd68];
	mul.f32 	%f63, %f14, %f62;
	fma.rn.f32 	%f64, %f13, %f72, %f63;
	st.global.f32 	[%rd68], %f64;
$L__BB0_14:
	ret;

}


// ===== COMPILED SASS (sm_100) =====

	.target	sm_100

	.elftype	@"ET_EXEC"


//--------------------- .note.nv.tkinfo           --------------------------
	.section	.note.nv.tkinfo,"",@"SHT_NOTE"
	.sectionflags	@"SHF_NOTE_NV_TKINFO"
	.tkinfo
        /*0018*/ 	.word	0x00000002
        /*0030*/ 	.string	""
        /*0030*/ 	.string	"ptxas"
        /*0030*/ 	.string	"Cuda compilation tools, release 13.0, V13.0.88"
        /*0030*/ 	.string	"Build cuda_13.0.r13.0/compiler.36424714_0"
        /*0030*/ 	.string	"-arch sm_100 -m 64 "



//--------------------- .note.nv.cuinfo           --------------------------
	.section	.note.nv.cuinfo,"",@"SHT_NOTE"
	.sectionflags	@"SHF_NOTE_NV_CUINFO"
        /*0018*/ 	.short	0x0002
        /*001a*/ 	.short	0x0064
        /*001c*/ 	.short	0x0082
	.zero		2


//--------------------- .nv.info                  --------------------------
	.section	.nv.info,"",@"SHT_CUDA_INFO"
	.align	4


	//----- nvinfo : EIATTR_REGCOUNT
	.align		4
        /*0000*/ 	.byte	0x04, 0x2f
        /*0002*/ 	.short	(.L_1 - .L_0)
	.align		4
.L_0:
        /*0004*/ 	.word	index@(_Z11sgemm_naiveiiifPKfS0_fPf)
        /*0008*/ 	.word	0x00000020


	//----- nvinfo : EIATTR_FRAME_SIZE
	.align		4
.L_1:
        /*000c*/ 	.byte	0x04, 0x11
        /*000e*/ 	.short	(.L_3 - .L_2)
	.align		4
.L_2:
        /*0010*/ 	.word	index@(_Z11sgemm_naiveiiifPKfS0_fPf)
        /*0014*/ 	.word	0x00000000


	//----- nvinfo : EIATTR_MIN_STACK_SIZE
	.align		4
.L_3:
        /*0018*/ 	.byte	0x04, 0x12
        /*001a*/ 	.short	(.L_5 - .L_4)
	.align		4
.L_4:
        /*001c*/ 	.word	index@(_Z11sgemm_naiveiiifPKfS0_fPf)
        /*0020*/ 	.word	0x00000000
.L_5:


//--------------------- .nv.compat                --------------------------
	.section	.nv.compat,"",@"SHT_CUDA_COMPAT_INFO"
	.align	4
        /*0000*/ 	.byte	0x02, 0x09, 0x00, 0x00, 0x02, 0x02, 0x01, 0x00, 0x02, 0x05, 0x05, 0x00, 0x03, 0x07, 0x01, 0x01
        /*0010*/ 	.byte	0x02, 0x03, 0x00, 0x00, 0x02, 0x06, 0x01, 0x00, 0x04, 0x0b, 0x08, 0x00, 0x09, 0x00, 0x00, 0x00
        /*0020*/ 	.byte	0x00, 0x00, 0x00, 0x00


//--------------------- .nv.info._Z11sgemm_naiveiiifPKfS0_fPf --------------------------
	.section	.nv.info._Z11sgemm_naiveiiifPKfS0_fPf,"",@"SHT_CUDA_INFO"
	.sectionflags	@""
	.align	4


	//----- nvinfo : EIATTR_CUDA_API_VERSION
	.align		4
        /*0000*/ 	.byte	0x04, 0x37
        /*0002*/ 	.short	(.L_7 - .L_6)
.L_6:
        /*0004*/ 	.word	0x00000082


	//----- nvinfo : EIATTR_KPARAM_INFO
	.align		4
.L_7:
        /*0008*/ 	.byte	0x04, 0x17
        /*000a*/ 	.short	(.L_9 - .L_8)
.L_8:
        /*000c*/ 	.word	0x00000000
        /*0010*/ 	.short	0x0007
        /*0012*/ 	.short	0x0028
        /*0014*/ 	.byte	0x00, 0xf5, 0x21, 0x00


	//----- nvinfo : EIATTR_KPARAM_INFO
	.align		4
.L_9:
        /*0018*/ 	.byte	0x04, 0x17
        /*001a*/ 	.short	(.L_11 - .L_10)
.L_10:
        /*001c*/ 	.word	0x00000000
        /*0020*/ 	.short	0x0006
        /*0022*/ 	.short	0x0020
        /*0024*/ 	.byte	0x00, 0xf0, 0x11, 0x00


	//----- nvinfo : EIATTR_KPARAM_INFO
	.align		4
.L_11:
        /*0028*/ 	.byte	0x04, 0x17
        /*002a*/ 	.short	(.L_13 - .L_12)
.L_12:
        /*002c*/ 	.word	0x00000000
        /*0030*/ 	.short	0x0005
        /*0032*/ 	.short	0x0018
        /*0034*/ 	.byte	0x00, 0xf5, 0x21, 0x00


	//----- nvinfo : EIATTR_KPARAM_INFO
	.align		4
.L_13:
        /*0038*/ 	.byte	0x04, 0x17
        /*003a*/ 	.short	(.L_15 - .L_14)
.L_14:
        /*003c*/ 	.word	0x00000000
        /*0040*/ 	.short	0x0004
        /*0042*/ 	.short	0x0010
        /*0044*/ 	.byte	0x00, 0xf5, 0x21, 0x00


	//----- nvinfo : EIATTR_KPARAM_INFO
	.align		4
.L_15:
        /*0048*/ 	.byte	0x04, 0x17
        /*004a*/ 	.short	(.L_17 - .L_16)
.L_16:
        /*004c*/ 	.word	0x00000000
        /*0050*/ 	.short	0x0003
        /*0052*/ 	.short	0x000c
        /*0054*/ 	.byte	0x00, 0xf0, 0x11, 0x00


	//----- nvinfo : EIATTR_KPARAM_INFO
	.align		4
.L_17:
        /*0058*/ 	.byte	0x04, 0x17
        /*005a*/ 	.short	(.L_19 - .L_18)
.L_18:
        /*005c*/ 	.word	0x00000000
        /*0060*/ 	.short	0x0002
        /*0062*/ 	.short	0x0008
        /*0064*/ 	.byte	0x00, 0xf0, 0x11, 0x00


	//----- nvinfo : EIATTR_KPARAM_INFO
	.align		4
.L_19:
        /*0068*/ 	.byte	0x04, 0x17
        /*006a*/ 	.short	(.L_21 - .L_20)
.L_20:
        /*006c*/ 	.word	0x00000000
        /*0070*/ 	.short	0x0001
        /*0072*/ 	.short	0x0004
        /*0074*/ 	.byte	0x00, 0xf0, 0x11, 0x00


	//----- nvinfo : EIATTR_KPARAM_INFO
	.align		4
.L_21:
        /*0078*/ 	.byte	0x04, 0x17
        /*007a*/ 	.short	(.L_23 - .L_22)
.L_22:
        /*007c*/ 	.word	0x00000000
        /*0080*/ 	.short	0x0000
        /*0082*/ 	.short	0x0000
        /*0084*/ 	.byte	0x00, 0xf0, 0x11, 0x00


	//----- nvinfo : EIATTR_SPARSE_MMA_MASK
	.align		4
.L_23:
        /*0088*/ 	.byte	0x03, 0x50
        /*008a*/ 	.short	0x0000


	//----- nvinfo : EIATTR_MAXREG_COUNT
	.align		4
        /*008c*/ 	.byte	0x03, 0x1b
        /*008e*/ 	.short	0x00ff


	//----- nvinfo : EIATTR_MERCURY_ISA_VERSION
	.align		4
        /*0090*/ 	.byte	0x03, 0x5f
        /*0092*/ 	.short	0x0101


	//----- nvinfo : EIATTR_VRC_CTA_INIT_COUNT
	.align		4
        /*0094*/ 	.byte	0x02, 0x4a
	.zero		1
	.zero		1


	//----- nvinfo : EIATTR_EXIT_INSTR_OFFSETS
	.align		4
        /*0098*/ 	.byte	0x04, 0x1c
        /*009a*/ 	.short	(.L_25 - .L_24)


	//   ....[0]....
.L_24:
        /*009c*/ 	.word	0x000000d0


	//   ....[1]....
        /*00a0*/ 	.word	0x00000ad0


	//----- nvinfo : EIATTR_CBANK_PARAM_SIZE
	.align		4
.L_25:
        /*00a4*/ 	.byte	0x03, 0x19
        /*00a6*/ 	.short	0x0030


	//----- nvinfo : EIATTR_PARAM_CBANK
	.align		4
        /*00a8*/ 	.byte	0x04, 0x0a
        /*00aa*/ 	.short	(.L_27 - .L_26)
	.align		4
.L_26:
        /*00ac*/ 	.word	index@(.nv.constant0._Z11sgemm_naiveiiifPKfS0_fPf)
        /*00b0*/ 	.short	0x0380
        /*00b2*/ 	.short	0x0030


	//----- nvinfo : EIATTR_SW_WAR
	.align		4
.L_27:
        /*00b4*/ 	.byte	0x04, 0x36
        /*00b6*/ 	.short	(.L_29 - .L_28)
.L_28:
        /*00b8*/ 	.word	0x00000008
.L_29:


//--------------------- .nv.callgraph             --------------------------
	.section	.nv.callgraph,"",@"SHT_CUDA_CALLGRAPH"
	.align	4
	.sectionentsize	8
	.align		4
        /*0000*/ 	.word	0x00000000
	.align		4
        /*0004*/ 	.word	0xffffffff
	.align		4
        /*0008*/ 	.word	0x00000000
	.align		4
        /*000c*/ 	.word	0xfffffffe
	.align		4
        /*0010*/ 	.word	0x00000000
	.align		4
        /*0014*/ 	.word	0xfffffffd
	.align		4
        /*0018*/ 	.word	0x00000000
	.align		4
        /*001c*/ 	.word	0xfffffffc


//--------------------- .text._Z11sgemm_naiveiiifPKfS0_fPf --------------------------
	.section	.text._Z11sgemm_naiveiiifPKfS0_fPf,"ax",@progbits
	.align	128
        .global         _Z11sgemm_naiveiiifPKfS0_fPf
        .type           _Z11sgemm_naiveiiifPKfS0_fPf,@function
        .size           _Z11sgemm_naiveiiifPKfS0_fPf,(.L_x_5 - _Z11sgemm_naiveiiifPKfS0_fPf)
        .other          _Z11sgemm_naiveiiifPKfS0_fPf,@"STO_CUDA_ENTRY STV_DEFAULT"
_Z11sgemm_naiveiiifPKfS0_fPf:
.text._Z11sgemm_naiveiiifPKfS0_fPf:
[----:B------:R-:W-:Y:S01]  /*0000*/  LDC R1, c[0x0][0x37c] ;  /* 0x0000df00ff017b82 */ /* 0x000fe20000000800 */
[----:B------:R-:W0:Y:S07]  /*0010*/  S2R R8, SR_TID.Y ;  /* 0x0000000000087919 */ /* 0x000e2e0000002200 */
[----:B------:R-:W1:Y:S01]  /*0020*/  S2UR UR4, SR_CTAID.Y ;  /* 0x00000000000479c3 */ /* 0x000e620000002600 */
[----:B------:R-:W2:Y:S07]  /*0030*/  S2R R3, SR_TID.X ;  /* 0x0000000000037919 */ /* 0x000eae0000002100 */
[----:B------:R-:W2:Y:S01]  /*0040*/  LDC R2, c[0x0][0x360] ;  /* 0x0000d800ff027b82 */ /* 0x000ea20000000800 */
[----:B------:R-:W1:Y:S07]  /*0050*/  LDCU UR5, c[0x0][0x364] ;  /* 0x00006c80ff0577ac */ /* 0x000e6e0008000800 */
[----:B------:R-:W2:Y:S08]  /*0060*/  S2UR UR6, SR_CTAID.X ;  /* 0x00000000000679c3 */ /* 0x000eb00000002500 */
[----:B------:R-:W3:Y:S01]  /*0070*/  LDC.64 R4, c[0x0][0x380] ;  /* 0x0000e000ff047b82 */ /* 0x000ee20000000a00 */
[----:B-1----:R-:W-:-:S06]  /*0080*/  UIMAD UR4, UR4, UR5, URZ ;  /* 0x00000005040472a4 */ /* 0x002fcc000f8e02ff */
[----:B0-----:R-:W-:Y:S01]  /*0090*/  IADD3 R0, PT, PT, R8, UR4, RZ ;  /* 0x0000000408007c10 */ /* 0x001fe2000fffe0ff */
[----:B--2---:R-:W-:-:S03]  /*00a0*/  IMAD R2, R2, UR6, R3 ;  /* 0x0000000602027c24 */ /* 0x004fc6000f8e0203 */
[----:B---3--:R-:W-:-:S04]  /*00b0*/  ISETP.GE.U32.AND P0, PT, R0, R4, PT ;  /* 0x000000040000720c */ /* 0x008fc80003f06070 */
[----:B------:R-:W-:-:S13]  /*00c0*/  ISETP.GE.U32.OR P0, PT, R2, R5, P0 ;  /* 0x000000050200720c */ /* 0x000fda0000706470 */
[----:B------:R-:W-:Y:S05]  /*00d0*/  @P0 EXIT ;  /* 0x000000000000094d */ /* 0x000fea0003800000 */
[----:B------:R-:W0:Y:S01]  /*00e0*/  LDC R3, c[0x0][0x388] ;  /* 0x0000e200ff037b82 */ /* 0x000e220000000800 */
[----:B------:R-:W1:Y:S01]  /*00f0*/  LDCU.64 UR6, c[0x0][0x358] ;  /* 0x00006b00ff0677ac */ /* 0x000e620008000a00 */
[----:B------:R-:W-:Y:S01]  /*0100*/  HFMA2 R25, -RZ, RZ, 0, 0 ;  /* 0x00000000ff197431 */ /* 0x000fe200000001ff */
[----:B0-----:R-:W-:-:S13]  /*0110*/  ISETP.GE.AND P0, PT, R3, 0x1, PT ;  /* 0x000000010300780c */ /* 0x001fda0003f06270 */
[----:B-1----:R-:W-:Y:S05]  /*0120*/  @!P0 BRA `(.L_x_0) ;  /* 0x0000000800448947 */ /* 0x002fea0003800000 */
[C---:B------:R-:W-:Y:S02]  /*0130*/  ISETP.GE.U32.AND P1, PT, R3.reuse, 0x8, PT ;  /* 0x000000080300780c */ /* 0x040fe40003f26070 */
[----:B------:R-:W-:Y:S02]  /*0140*/  LOP3.LUT R6, R3, 0x7, RZ, 0xc0, !PT ;  /* 0x0000000703067812 */ /* 0x000fe400078ec0ff */
[----:B------:R-:W-:Y:S02]  /*0150*/  MOV R25, RZ ;  /* 0x000000ff00197202 */ /* 0x000fe40000000f00 */
[----:B------:R-:W-:Y:S02]  /*0160*/  ISETP.NE.AND P0, PT, R6, RZ, PT ;  /* 0x000000ff0600720c */ /* 0x000fe40003f05270 */
[----:B------:R-:W-:-:S05]  /*0170*/  MOV R7, RZ ;  /* 0x000000ff00077202 */ /* 0x000fca0000000f00 */
[----:B------:R-:W-:Y:S06]  /*0180*/  @!P1 BRA `(.L_x_1) ;  /* 0x0000000400249947 */ /* 0x000fec0003800000 */
[----:B------:R-:W-:Y:S01]  /*0190*/  LOP3.LUT R7, R3, 0x7ffffff8, RZ, 0xc0, !PT ;  /* 0x7ffffff803077812 */ /* 0x000fe200078ec0ff */
[C---:B------:R-:W-:Y:S01]  /*01a0*/  IMAD R10, R5.reuse, 0x3, R0 ;  /* 0x00000003050a7824 */ /* 0x040fe200078e0200 */
[C---:B------:R-:W-:Y:S01]  /*01b0*/  IADD3 R4, PT, PT, R5.reuse, UR4, R8 ;  /* 0x0000000405047c10 */ /* 0x040fe2000fffe008 */
[C-C-:B------:R-:W-:Y:S01]  /*01c0*/  IMAD R14, R5.reuse, 0x5, R0.reuse ;  /* 0x00000005050e7824 */ /* 0x140fe200078e0200 */
[CC--:B------:R-:W-:Y:S01]  /*01d0*/  LEA R8, R5.reuse, R0.reuse, 0x1 ;  /* 0x0000000005087211 */ /* 0x0c0fe200078e08ff */
[C-C-:B------:R-:W-:Y:S01]  /*01e0*/  IMAD R9, R5.reuse, 0x6, R0.reuse ;  /* 0x0000000605097824 */ /* 0x140fe200078e0200 */
[CC--:B------:R-:W-:Y:S01]  /*01f0*/  LEA R12, R5.reuse, R0.reuse, 0x2 ;  /* 0x00000000050c7211 */ /* 0x0c0fe200078e10ff */
[----:B------:R-:W-:Y:S01]  /*0200*/  IMAD R11, R5, 0x7, R0 ;  /* 0x00000007050b7824 */ /* 0x000fe200078e0200 */
[----:B------:R-:W-:Y:S01]  /*0210*/  MOV R25, RZ ;  /* 0x000000ff00197202 */ /* 0x000fe20000000f00 */
[----:B------:R-:W-:Y:S01]  /*0220*/  IMAD R15, R2, R3, 0x3 ;  /* 0x00000003020f7424 */ /* 0x000fe200078e0203 */
[----:B------:R-:W-:-:S02]  /*0230*/  MOV R13, R0 ;  /* 0x00000000000d7202 */ /* 0x000fc40000000f00 */
[----:B------:R-:W-:-:S07]  /*0240*/  IADD3 R24, PT, PT, -R7, RZ, RZ ;  /* 0x000000ff07187210 */ /* 0x000fce0007ffe1ff */
.L_x_2:
[----:B------:R-:W0:Y:S01]  /*0250*/  LDC.64 R20, c[0x0][0x390] ;  /* 0x0000e400ff147b82 */ /* 0x000e220000000a00 */
[----:B------:R-:W-:-:S07]  /*0260*/  IADD3 R23, PT, PT, R15, -0x3, RZ ;  /* 0xfffffffd0f177810 */ /* 0x000fce0007ffe0ff */
[----:B------:R-:W1:Y:S01]  /*0270*/  LDC.64 R16, c[0x0][0x398] ;  /* 0x0000e600ff107b82 */ /* 0x000e620000000a00 */
[----:B0-----:R-:W-:-:S06]  /*0280*/  IMAD.WIDE.U32 R22, R23, 0x4, R20 ;  /* 0x0000000417167825 */ /* 0x001fcc00078e0014 */
[----:B------:R-:W2:Y:S01]  /*0290*/  LDG.E R22, desc[UR6][R22.64] ;  /* 0x0000000616167981 */ /* 0x000ea2000c1e1900 */
[----:B-1----:R-:W-:-:S06]  /*02a0*/  IMAD.WIDE.U32 R18, R13, 0x4, R16 ;  /* 0x000000040d127825 */ /* 0x002fcc00078e0010 */
[----:B------:R-:W2:Y:S01]  /*02b0*/  LDG.E R18, desc[UR6][R18.64] ;  /* 0x0000000612127981 */ /* 0x000ea2000c1e1900 */
[----:B------:R-:W-:Y:S01]  /*02c0*/  IADD3 R27, PT, PT, R15, -0x2, RZ ;  /* 0xfffffffe0f1b7810 */ /* 0x000fe20007ffe0ff */
[----:B------:R-:W-:-:S06]  /*02d0*/  IMAD.WIDE.U32 R28, R4, 0x4, R16 ;  /* 0x00000004041c7825 */ /* 0x000fcc00078e0010 */
[----:B------:R-:W3:Y:S01]  /*02e0*/  LDG.E R28, desc[UR6][R28.64] ;  /* 0x000000061c1c7981 */ /* 0x000ee2000c1e1900 */
[----:B--2---:R-:W-:Y:S01]  /*02f0*/  FFMA R25, R22, R18, R25 ;  /* 0x0000001216197223 */ /* 0x004fe20000000019 */
[----:B------:R-:W-:Y:S01]  /*0300*/  IMAD.WIDE.U32 R22, R27, 0x4, R20 ;  /* 0x000000041b167825 */ /* 0x000fe200078e0014 */
[----:B------:R-:W-:-:S05]  /*0310*/  IADD3 R27, PT, PT, R15, -0x1, RZ ;  /* 0xffffffff0f1b7810 */ /* 0x000fca0007ffe0ff */
[----:B------:R-:W-:Y:S01]  /*0320*/  IMAD.WIDE.U32 R26, R27, 0x4, R20 ;  /* 0x000000041b1a7825 */ /* 0x000fe200078e0014 */
[----:B------:R-:W3:Y:S04]  /*0330*/  LDG.E R22, desc[UR6][R22.64] ;  /* 0x0000000616167981 */ /* 0x000ee8000c1e1900 */
[----:B------:R0:W2:Y:S02]  /*0340*/  LDG.E R18, desc[UR6][R26.64] ;  /* 0x000000061a127981 */ /* 0x0000a4000c1e1900 */
[----:B0-----:R-:W-:-:S05]  /*0350*/  IMAD.WIDE.U32 R26, R8, 0x4, R16 ;  /* 0x00000004081a7825 */ /* 0x001fca00078e0010 */
[----:B------:R-:W2:Y:S01]  /*0360*/  LDG.E R19, desc[UR6][R26.64] ;  /* 0x000000061a137981 */ /* 0x000ea2000c1e1900 */
[----:B------:R-:W-:Y:S01]  /*0370*/  IADD3 R23, PT, PT, R15, 0x1, RZ ;  /* 0x000000010f177810 */ /* 0x000fe20007ffe0ff */
[----:B---3--:R-:W-:-:S04]  /*0380*/  FFMA R25, R22, R28, R25 ;  /* 0x0000001c16197223 */ /* 0x008fc80000000019 */
[----:B--2---:R-:W-:Y:S01]  /*0390*/  FFMA R25, R18, R19, R25 ;  /* 0x0000001312197223 */ /* 0x004fe20000000019 */
[----:B------:R-:W-:-:S05]  /*03a0*/  IMAD.WIDE.U32 R18, R15, 0x4, R20 ;  /* 0x000000040f127825 */ /* 0x000fca00078e0014 */
[----:B------:R0:W2:Y:S02]  /*03b0*/  LDG.E R28, desc[UR6][R18.64] ;  /* 0x00000006121c7981 */ /* 0x0000a4000c1e1900 */
[----:B0-----:R-:W-:-:S04]  /*03c0*/  IMAD.WIDE.U32 R18, R23, 0x4, R20 ;  /* 0x0000000417127825 */ /* 0x001fc800078e0014 */
[--C-:B------:R-:W-:Y:S02]  /*03d0*/  IMAD.WIDE.U32 R22, R10, 0x4, R16.reuse ;  /* 0x000000040a167825 */ /* 0x100fe400078e0010 */
[----:B------:R-:W3:Y:S04]  /*03e0*/  LDG.E R18, desc[UR6][R18.64] ;  /* 0x0000000612127981 */ /* 0x000ee8000c1e1900 */
[----:B------:R0:W2:Y:S02]  /*03f0*/  LDG.E R29, desc[UR6][R22.64] ;  /* 0x00000006161d7981 */ /* 0x0000a4000c1e1900 */
[----:B0-----:R-:W-:-:S05]  /*0400*/  IMAD.WIDE.U32 R22, R12, 0x4, R16 ;  /* 0x000000040c167825 */ /* 0x001fca00078e0010 */
[----:B------:R0:W3:Y:S01]  /*0410*/  LDG.E R26, desc[UR6][R22.64] ;  /* 0x00000006161a7981 */ /* 0x0000e2000c1e1900 */
[C---:B------:R-:W-:Y:S02]  /*0420*/  IADD3 R27, PT, PT, R15.reuse, 0x3, RZ ;  /* 0x000000030f1b7810 */ /* 0x040fe40007ffe0ff */
[C---:B0-----:R-:W-:Y:S01]  /*0430*/  IADD3 R23, PT, PT, R15.reuse, 0x4, RZ ;  /* 0x000000040f177810 */ /* 0x041fe20007ffe0ff */
[----:B--2---:R-:W-:Y:S01]  /*0440*/  FFMA R25, R28, R29, R25 ;  /* 0x0000001d1c197223 */ /* 0x004fe20000000019 */
[----:B------:R-:W-:-:S05]  /*0450*/  IADD3 R29, PT, PT, R15, 0x2, RZ ;  /* 0x000000020f1d7810 */ /* 0x000fca0007ffe0ff */
[----:B------:R-:W-:-:S06]  /*0460*/  IMAD.WIDE.U32 R28, R29, 0x4, R20 ;  /* 0x000000041d1c7825 */ /* 0x000fcc00078e0014 */
[----:B------:R-:W2:Y:S01]  /*0470*/  LDG.E R28, desc[UR6][R28.64] ;  /* 0x000000061c1c7981 */ /* 0x000ea2000c1e1900 */
[----:B---3--:R-:W-:Y:S01]  /*0480*/  FFMA R25, R18, R26, R25 ;  /* 0x0000001a12197223 */ /* 0x008fe20000000019 */
[----:B------:R-:W-:-:S04]  /*0490*/  IMAD.WIDE.U32 R18, R14, 0x4, R16 ;  /* 0x000000040e127825 */ /* 0x000fc800078e0010 */
[--C-:B------:R-:W-:Y:S02]  /*04a0*/  IMAD.WIDE.U32 R26, R27, 0x4, R20.reuse ;  /* 0x000000041b1a7825 */ /* 0x100fe400078e0014 */
[----:B------:R-:W2:Y:S02]  /*04b0*/  LDG.E R18, desc[UR6][R18.64] ;  /* 0x0000000612127981 */ /* 0x000ea4000c1e1900 */
[----:B------:R-:W-:Y:S02]  /*04c0*/  IMAD.WIDE.U32 R20, R23, 0x4, R20 ;  /* 0x0000000417147825 */ /* 0x000fe400078e0014 */
[----:B------:R-:W3:Y:S02]  /*04d0*/  LDG.E R26, desc[UR6][R26.64] ;  /* 0x000000061a1a7981 */ /* 0x000ee4000c1e1900 */
[--C-:B------:R-:W-:Y:S02]  /*04e0*/  IMAD.WIDE.U32 R22, R9, 0x4, R16.reuse ;  /* 0x0000000409167825 */ /* 0x100fe400078e0010 */
[----:B------:R-:W4:Y:S02]  /*04f0*/  LDG.E R20, desc[UR6][R20.64] ;  /* 0x0000000614147981 */ /* 0x000f24000c1e1900 */
[----:B------:R-:W-:-:S02]  /*0500*/  IMAD.WIDE.U32 R16, R11, 0x4, R16 ;  /* 0x000000040b107825 */ /* 0x000fc400078e0010 */
[----:B------:R-:W3:Y:S04]  /*0510*/  LDG.E R23, desc[UR6][R22.64] ;  /* 0x0000000616177981 */ /* 0x000ee8000c1e1900 */
[----:B------:R-:W4:Y:S01]  /*0520*/  LDG.E R16, desc[UR6][R16.64] ;  /* 0x0000000610107981 */ /* 0x000f22000c1e1900 */
[----:B------:R-:W-:-:S04]  /*0530*/  IADD3 R24, PT, PT, R24, 0x8, RZ ;  /* 0x0000000818187810 */ /* 0x000fc80007ffe0ff */
[----:B------:R-:W-:Y:S02]  /*0540*/  ISETP.NE.AND P1, PT, R24, RZ, PT ;  /* 0x000000ff1800720c */ /* 0x000fe40003f25270 */
[----:B------:R-:W-:Y:S02]  /*0550*/  IADD3 R15, PT, PT, R15, 0x8, RZ ;  /* 0x000000080f0f7810 */ /* 0x000fe40007ffe0ff */
[C---:B------:R-:W-:Y:S02]  /*0560*/  LEA R4, R5.reuse, R4, 0x3 ;  /* 0x0000000405047211 */ /* 0x040fe400078e18ff */
[C---:B------:R-:W-:Y:S02]  /*0570*/  LEA R8, R5.reuse, R8, 0x3 ;  /* 0x0000000805087211 */ /* 0x040fe400078e18ff */
[C---:B------:R-:W-:Y:S02]  /*0580*/  LEA R10, R5.reuse, R10, 0x3 ;  /* 0x0000000a050a7211 */ /* 0x040fe400078e18ff */
[----:B------:R-:W-:-:S02]  /*0590*/  LEA R12, R5, R12, 0x3 ;  /* 0x0000000c050c7211 */ /* 0x000fc400078e18ff */
[C---:B------:R-:W-:Y:S02]  /*05a0*/  LEA R14, R5.reuse, R14, 0x3 ;  /* 0x0000000e050e7211 */ /* 0x040fe400078e18ff */
[C---:B------:R-:W-:Y:S02]  /*05b0*/  LEA R9, R5.reuse, R9, 0x3 ;  /* 0x0000000905097211 */ /* 0x040fe400078e18ff */
[C---:B------:R-:W-:Y:S02]  /*05c0*/  LEA R11, R5.reuse, R11, 0x3 ;  /* 0x0000000b050b7211 */ /* 0x040fe400078e18ff */
[----:B------:R-:W-:Y:S01]  /*05d0*/  LEA R13, R5, R13, 0x3 ;  /* 0x0000000d050d7211 */ /* 0x000fe200078e18ff */
[----:B--2---:R-:W-:-:S04]  /*05e0*/  FFMA R25, R28, R18, R25 ;  /* 0x000000121c197223 */ /* 0x004fc80000000019 */
[----:B---3--:R-:W-:-:S04]  /*05f0*/  FFMA R25, R26, R23, R25 ;  /* 0x000000171a197223 */ /* 0x008fc80000000019 */
[----:B----4-:R-:W-:Y:S01]  /*0600*/  FFMA R25, R20, R16, R25 ;  /* 0x0000001014197223 */ /* 0x010fe20000000019 */
[----:B------:R-:W-:Y:S06]  /*0610*/  @P1 BRA `(.L_x_2) ;  /* 0xfffffffc000c1947 */ /* 0x000fec000383ffff */
.L_x_1:
[----:B------:R-:W-:Y:S05]  /*0620*/  @!P0 BRA `(.L_x_0) ;  /* 0x0000000400048947 */ /* 0x000fea0003800000 */
[----:B------:R-:W-:Y:S02]  /*0630*/  ISETP.GE.U32.AND P0, PT, R6, 0x4, PT ;  /* 0x000000040600780c */ /* 0x000fe40003f06070 */
[----:B------:R-:W-:-:S04]  /*0640*/  LOP3.LUT R24, R3, 0x3, RZ, 0xc0, !PT ;  /* 0x0000000303187812 */ /* 0x000fc800078ec0ff */
[----:B------:R-:W-:-:S07]  /*0650*/  ISETP.NE.AND P1, PT, R24, RZ, PT ;  /* 0x000000ff1800720c */ /* 0x000fce0003f25270 */
[----:B------:R-:W-:Y:S06]  /*0660*/  @!P0 BRA `(.L_x_3) ;  /* 0x00000000007c8947 */ /* 0x000fec0003800000 */
[----:B------:R-:W0:Y:S01]  /*0670*/  LDC.64 R8, c[0x0][0x398] ;  /* 0x0000e600ff087b82 */ /* 0x000e220000000a00 */
[----:B------:R-:W-:Y:S02]  /*0680*/  IMAD R13, R2, R3, R7 ;  /* 0x00000003020d7224 */ /* 0x000fe400078e0207 */
[----:B------:R-:W-:-:S03]  /*0690*/  IMAD R6, R7, R5, R0 ;  /* 0x0000000507067224 */ /* 0x000fc600078e0200 */
[C---:B------:R-:W-:Y:S02]  /*06a0*/  IADD3 R21, PT, PT, R13.reuse, 0x1, RZ ;  /* 0x000000010d157810 */ /* 0x040fe40007ffe0ff */
[----:B------:R-:W1:Y:S01]  /*06b0*/  LDC.64 R10, c[0x0][0x390] ;  /* 0x0000e400ff0a7b82 */ /* 0x000e620000000a00 */
[C---:B------:R-:W-:Y:S02]  /*06c0*/  IADD3 R15, PT, PT, R13.reuse, 0x2, RZ ;  /* 0x000000020d0f7810 */ /* 0x040fe40007ffe0ff */
[----:B------:R-:W-:Y:S01]  /*06d0*/  IADD3 R27, PT, PT, R13, 0x3, RZ ;  /* 0x000000030d1b7810 */ /* 0x000fe20007ffe0ff */
[C---:B0-----:R-:W-:Y:S01]  /*06e0*/  IMAD.WIDE.U32 R18, R6.reuse, 0x4, R8 ;  /* 0x0000000406127825 */ /* 0x041fe200078e0008 */
[----:B------:R-:W-:-:S04]  /*06f0*/  IADD3 R6, PT, PT, R6, R5, RZ ;  /* 0x0000000506067210 */ /* 0x000fc80007ffe0ff */
[CC--:B------:R-:W-:Y:S01]  /*0700*/  IADD3 R14, PT, PT, R6.reuse, R5.reuse, RZ ;  /* 0x00000005060e7210 */ /* 0x0c0fe20007ffe0ff */
[--C-:B-1----:R-:W-:Y:S01]  /*0710*/  IMAD.WIDE.U32 R22, R13, 0x4, R10.reuse ;  /* 0x000000040d167825 */ /* 0x102fe200078e000a */
[----:B------:R-:W2:Y:S03]  /*0720*/  LDG.E R18, desc[UR6][R18.64] ;  /* 0x0000000612127981 */ /* 0x000ea6000c1e1900 */
[----:B------:R-:W-:Y:S01]  /*0730*/  IMAD.WIDE.U32 R20, R21, 0x4, R10 ;  /* 0x0000000415147825 */ /* 0x000fe200078e000a */
[----:B------:R-:W2:Y:S03]  /*0740*/  LDG.E R4, desc[UR6][R22.64] ;  /* 0x0000000616047981 */ /* 0x000ea6000c1e1900 */
[----:B------:R-:W-:Y:S01]  /*0750*/  IMAD.WIDE.U32 R16, R6, 0x4, R8 ;  /* 0x0000000406107825 */ /* 0x000fe200078e0008 */
[----:B------:R-:W-:Y:S01]  /*0760*/  IADD3 R29, PT, PT, R14, R5, RZ ;  /* 0x000000050e1d7210 */ /* 0x000fe20007ffe0ff */
[----:B------:R-:W3:Y:S02]  /*0770*/  LDG.E R20, desc[UR6][R20.64] ;  /* 0x0000000614147981 */ /* 0x000ee4000c1e1900 */
[----:B------:R-:W-:-:S02]  /*0780*/  IMAD.WIDE.U32 R12, R15, 0x4, R10 ;  /* 0x000000040f0c7825 */ /* 0x000fc400078e000a */
[----:B------:R-:W3:Y:S02]  /*0790*/  LDG.E R17, desc[UR6][R16.64] ;  /* 0x0000000610117981 */ /* 0x000ee4000c1e1900 */
[----:B------:R-:W-:Y:S02]  /*07a0*/  IMAD.WIDE.U32 R14, R14, 0x4, R8 ;  /* 0x000000040e0e7825 */ /* 0x000fe400078e0008 */
[----:B------:R-:W4:Y:S02]  /*07b0*/  LDG.E R13, desc[UR6][R12.64] ;  /* 0x000000060c0d7981 */ /* 0x000f24000c1e1900 */
[----:B------:R-:W-:Y:S02]  /*07c0*/  IMAD.WIDE.U32 R10, R27, 0x4, R10 ;  /* 0x000000041b0a7825 */ /* 0x000fe400078e000a */
[----:B------:R-:W4:Y:S02]  /*07d0*/  LDG.E R14, desc[UR6][R14.64] ;  /* 0x000000060e0e7981 */ /* 0x000f24000c1e1900 */
[----:B------:R-:W-:-:S02]  /*07e0*/  IMAD.WIDE.U32 R8, R29, 0x4, R8 ;  /* 0x000000041d087825 */ /* 0x000fc400078e0008 */
[----:B------:R-:W5:Y:S04]  /*07f0*/  LDG.E R11, desc[UR6][R10.64] ;  /* 0x000000060a0b7981 */ /* 0x000f68000c1e1900 */
[----:B------:R-:W5:Y:S01]  /*0800*/  LDG.E R8, desc[UR6][R8.64] ;  /* 0x0000000608087981 */ /* 0x000f62000c1e1900 */
[----:B------:R-:W-:Y:S01]  /*0810*/  IADD3 R7, PT, PT, R7, 0x4, RZ ;  /* 0x0000000407077810 */ /* 0x000fe20007ffe0ff */
[----:B--2---:R-:W-:-:S04]  /*0820*/  FFMA R25, R4, R18, R25 ;  /* 0x0000001204197223 */ /* 0x004fc80000000019 */
[----:B---3--:R-:W-:-:S04]  /*0830*/  FFMA R20, R20, R17, R25 ;  /* 0x0000001114147223 */ /* 0x008fc80000000019 */
[----:B----4-:R-:W-:-:S04]  /*0840*/  FFMA R20, R13, R14, R20 ;  /* 0x0000000e0d147223 */ /* 0x010fc80000000014 */
[----:B-----5:R-:W-:-:S07]  /*0850*/  FFMA R25, R11, R8, R20 ;  /* 0x000000080b197223 */ /* 0x020fce0000000014 */
.L_x_3:
[----:B------:R-:W-:Y:S05]  /*0860*/  @!P1 BRA `(.L_x_0) ;  /* 0x0000000000749947 */ /* 0x000fea0003800000 */
[----:B------:R-:W0:Y:S01]  /*0870*/  LDC.64 R16, c[0x0][0x390] ;  /* 0x0000e400ff107b82 */ /* 0x000e220000000a00 */
[----:B------:R-:W-:Y:S02]  /*0880*/  ISETP.NE.AND P0, PT, R24, 0x1, PT ;  /* 0x000000011800780c */ /* 0x000fe40003f05270 */
[----:B------:R-:W-:-:S04]  /*0890*/  LOP3.LUT R4, R3, 0x1, RZ, 0xc0, !PT ;  /* 0x0000000103047812 */ /* 0x000fc800078ec0ff */
[----:B------:R-:W-:Y:S01]  /*08a0*/  ISETP.NE.U32.AND P1, PT, R4, 0x1, PT ;  /* 0x000000010400780c */ /* 0x000fe20003f25070 */
[----:B------:R-:W1:Y:S06]  /*08b0*/  LDC.64 R8, c[0x0][0x398] ;  /* 0x0000e600ff087b82 */ /* 0x000e6c0000000a00 */
[----:B------:R-:W-:Y:S02]  /*08c0*/  @P0 IMAD R15, R2, R3, R7 ;  /* 0x00000003020f0224 */ /* 0x000fe400078e0207 */
[----:B------:R-:W2:Y:S01]  /*08d0*/  LDC.64 R10, c[0x0][0x390] ;  /* 0x0000e400ff0a7b82 */ /* 0x000ea20000000a00 */
[C---:B------:R-:W-:Y:S01]  /*08e0*/  @P0 IMAD R14, R7.reuse, R5, R0 ;  /* 0x00000005070e0224 */ /* 0x040fe200078e0200 */
[----:B------:R-:W-:-:S02]  /*08f0*/  @P0 IADD3 R7, PT, PT, R7, 0x2, RZ ;  /* 0x0000000207070810 */ /* 0x000fc40007ffe0ff */
[C---:B------:R-:W-:Y:S02]  /*0900*/  @P0 IADD3 R21, PT, PT, R15.reuse, 0x1, RZ ;  /* 0x000000010f150810 */ /* 0x040fe40007ffe0ff */
[----:B------:R-:W-:Y:S02]  /*0910*/  @P0 IADD3 R23, PT, PT, R14, R5, RZ ;  /* 0x000000050e170210 */ /* 0x000fe40007ffe0ff */
[----:B------:R-:W3:Y:S01]  /*0920*/  LDC.64 R12, c[0x0][0x398] ;  /* 0x0000e600ff0c7b82 */ /* 0x000ee20000000a00 */
[----:B0-----:R-:W-:-:S04]  /*0930*/  @P0 IMAD.WIDE.U32 R18, R15, 0x4, R16 ;  /* 0x000000040f120825 */ /* 0x001fc800078e0010 */
[----:B------:R-:W-:Y:S01]  /*0940*/  @!P1 IMAD R3, R2, R3, R7 ;  /* 0x0000000302039224 */ /* 0x000fe200078e0207 */
[----:B------:R-:W4:Y:S01]  /*0950*/  @P0 LDG.E R4, desc[UR6][R18.64] ;  /* 0x0000000612040981 */ /* 0x000f22000c1e1900 */
[----:B------:R-:W-:-:S04]  /*0960*/  @P0 IMAD.WIDE.U32 R16, R21, 0x4, R16 ;  /* 0x0000000415100825 */ /* 0x000fc800078e0010 */
[--C-:B-1----:R-:W-:Y:S02]  /*0970*/  @P0 IMAD.WIDE.U32 R14, R14, 0x4, R8.reuse ;  /* 0x000000040e0e0825 */ /* 0x102fe400078e0008 */
[----:B------:R-:W5:Y:S02]  /*0980*/  @P0 LDG.E R17, desc[UR6][R16.64] ;  /* 0x0000000610110981 */ /* 0x000f64000c1e1900 */
[----:B------:R-:W-:Y:S02]  /*0990*/  @P0 IMAD.WIDE.U32 R8, R23, 0x4, R8 ;  /* 0x0000000417080825 */ /* 0x000fe400078e0008 */
[----:B------:R-:W4:Y:S02]  /*09a0*/  @P0 LDG.E R14, desc[UR6][R14.64] ;  /* 0x000000060e0e0981 */ /* 0x000f24000c1e1900 */
[----:B------:R-:W-:Y:S02]  /*09b0*/  @!P1 IMAD R7, R7, R5, R0 ;  /* 0x0000000507079224 */ /* 0x000fe400078e0200 */
[----:B--2---:R-:W-:Y:S01]  /*09c0*/  @!P1 IMAD.WIDE.U32 R10, R3, 0x4, R10 ;  /* 0x00000004030a9825 */ /* 0x004fe200078e000a */
[----:B------:R-:W5:Y:S03]  /*09d0*/  @P0 LDG.E R8, desc[UR6][R8.64] ;  /* 0x0000000608080981 */ /* 0x000f66000c1e1900 */
[----:B---3--:R-:W-:-:S02]  /*09e0*/  @!P1 IMAD.WIDE.U32 R12, R7, 0x4, R12 ;  /* 0x00000004070c9825 */ /* 0x008fc400078e000c */
[----:B------:R-:W2:Y:S04]  /*09f0*/  @!P1 LDG.E R10, desc[UR6][R10.64] ;  /* 0x000000060a0a9981 */ /* 0x000ea8000c1e1900 */
[----:B------:R-:W2:Y:S01]  /*0a00*/  @!P1 LDG.E R12, desc[UR6][R12.64] ;  /* 0x000000060c0c9981 */ /* 0x000ea2000c1e1900 */
[----:B----4-:R-:W-:-:S04]  /*0a10*/  @P0 FFMA R4, R4, R14, R25 ;  /* 0x0000000e04040223 */ /* 0x010fc80000000019 */
[----:B-----5:R-:W-:-:S04]  /*0a20*/  @P0 FFMA R25, R17, R8, R4 ;  /* 0x0000000811190223 */ /* 0x020fc80000000004 */
[----:B--2---:R-:W-:-:S07]  /*0a30*/  @!P1 FFMA R25, R10, R12, R25 ;  /* 0x0000000c0a199223 */ /* 0x004fce0000000019 */
.L_x_0:
[----:B------:R-:W0:Y:S01]  /*0a40*/  LDC.64 R6, c[0x0][0x3a8] ;  /* 0x0000ea00ff067b82 */ /* 0x000e220000000a00 */
[----:B------:R-:W-:Y:S01]  /*0a50*/  IMAD R3, R2, R5, R0 ;  /* 0x0000000502037224 */ /* 0x000fe200078e0200 */
[----:B------:R-:W1:Y:S01]  /*0a60*/  LDCU UR5, c[0x0][0x3a0] ;  /* 0x00007400ff0577ac */ /* 0x000e620008000800 */
[----:B------:R-:W2:Y:S02]  /*0a70*/  LDCU UR8, c[0x0][0x38c] ;  /* 0x00007180ff0877ac */ /* 0x000ea40008000800 */
[----:B0-----:R-:W-:-:S05]  /*0a80*/  IMAD.WIDE.U32 R2, R3, 0x4, R6 ;  /* 0x0000000403027825 */ /* 0x001fca00078e0006 */
[----:B------:R-:W1:Y:S02]  /*0a90*/  LDG.E R0, desc[UR6][R2.64] ;  /* 0x0000000602007981 */ /* 0x000e64000c1e1900 */
[----:B-1----:R-:W-:-:S04]  /*0aa0*/  FMUL R0, R0, UR5 ;  /* 0x0000000500007c20 */ /* 0x002fc80008400000 */
[----:B--2---:R-:W-:-:S05]  /*0ab0*/  FFMA R25, R25, UR8, R0 ;  /* 0x0000000819197c23 */ /* 0x004fca0008000000 */
[----:B------:R-:W-:Y:S01]  /*0ac0*/  STG.E desc[UR6][R2.64], R25 ;  /* 0x0000001902007986 */ /* 0x000fe2000c101906 */
[----:B------:R-:W-:Y:S05]  /*0ad0*/  EXIT ;  /* 0x000000000000794d */ /* 0x000fea0003800000 */
.L_x_4:
[----:B------:R-:W-:-:S00]  /*0ae0*/  BRA `(.L_x_4) ;  /* 0xfffffffc00fc7947 */ /* 0x000fc0000383ffff */
[----:B------:R-:W-:-:S00]  /*0af0*/  NOP ;  /* 0x0000000000007918 */ /* 0x000fc00000000000 */
        /* <DEDUP_REMOVED lines=8> */
.L_x_5:


//--------------------- .nv.shared.reserved.0     --------------------------
	.section	.nv.shared.reserved.0,"aw",@nobits
	.weak		__nv_reservedSMEM_offset_0_alias
	.size		__nv_reservedSMEM_offset_0_alias, 0, 64
	.other		__nv_reservedSMEM_offset_0_alias,@"STO_CUDA_RESERVED_SHARED STV_DEFAULT"
__nv_reservedSMEM_offset_0_alias:
	.zero		0
	.zero		64


//--------------------- .nv.constant0._Z11sgemm_naiveiiifPKfS0_fPf --------------------------
	.section	.nv.constant0._Z11sgemm_naiveiiifPKfS0_fPf,"a",@progbits
	.sectionflags	@""
	.align	4
.nv.constant0._Z11sgemm_naiveiiifPKfS0_fPf:
	.zero		944


//--------------------- SYMBOLS --------------------------

	.type		.nv.reservedSmem.offset0,@object
	.size		.nv.reservedSmem.offset0,0x4
